	.headerflags	@"EF_CUDA_TEXMODE_UNIFIED EF_CUDA_64BIT_ADDRESS EF_CUDA_ACCELERATORS EF_CUDA_SM90 EF_CUDA_VIRTUAL_SM(EF_CUDA_SM90)"
	.elftype	@"ET_EXEC"


//--------------------- .nv.info                  --------------------------
	.section	.nv.info,"",@"SHT_CUDA_INFO"
	.align	4


	//----- nvinfo : EIATTR_REGCOUNT
	.align		4
        /*0000*/ 	.byte	0x04, 0x2f
        /*0002*/ 	.short	(.L_1 - .L_0)
	.align		4
.L_0:
        /*0004*/ 	.word	index@(triton_mm)
        /*0008*/ 	.word	0x00000030


	//----- nvinfo : EIATTR_MIN_STACK_SIZE
	.align		4
.L_1:
        /*000c*/ 	.byte	0x04, 0x12
        /*000e*/ 	.short	(.L_3 - .L_2)
	.align		4
.L_2:
        /*0010*/ 	.word	index@(triton_mm)
        /*0014*/ 	.word	0x00000000


	//----- nvinfo : EIATTR_FRAME_SIZE
	.align		4
.L_3:
        /*0018*/ 	.byte	0x04, 0x11
        /*001a*/ 	.short	(.L_5 - .L_4)
	.align		4
.L_4:
        /*001c*/ 	.word	index@(triton_mm)
        /*0020*/ 	.word	0x00000000


	//----- nvinfo : EIATTR_MIN_STACK_SIZE
	.align		4
.L_5:
        /*0024*/ 	.byte	0x04, 0x12
        /*0026*/ 	.short	(.L_7 - .L_6)
	.align		4
.L_6:
        /*0028*/ 	.word	index@(triton_mm)
        /*002c*/ 	.word	0x00000000
.L_7:


//--------------------- .nv.info.triton_mm        --------------------------
	.section	.nv.info.triton_mm,"",@"SHT_CUDA_INFO"
	.sectionflags	@""
	.align	4


	//----- nvinfo : EIATTR_CUDA_API_VERSION
	.align		4
        /*0000*/ 	.byte	0x04, 0x37
        /*0002*/ 	.short	(.L_9 - .L_8)
.L_8:
        /*0004*/ 	.word	0x0000007c


	//----- nvinfo : EIATTR_KPARAM_INFO
	.align		4
.L_9:
        /*0008*/ 	.byte	0x04, 0x17
        /*000a*/ 	.short	(.L_11 - .L_10)
.L_10:
        /*000c*/ 	.word	0x00000000
        /*0010*/ 	.short	0x0002
        /*0012*/ 	.short	0x0010
        /*0014*/ 	.byte	0x00, 0xf0, 0x21, 0x00


	//----- nvinfo : EIATTR_KPARAM_INFO
	.align		4
.L_11:
        /*0018*/ 	.byte	0x04, 0x17
        /*001a*/ 	.short	(.L_13 - .L_12)
.L_12:
        /*001c*/ 	.word	0x00000000
        /*0020*/ 	.short	0x0001
        /*0022*/ 	.short	0x0008
        /*0024*/ 	.byte	0x00, 0xf0, 0x21, 0x00


	//----- nvinfo : EIATTR_KPARAM_INFO
	.align		4
.L_13:
        /*0028*/ 	.byte	0x04, 0x17
        /*002a*/ 	.short	(.L_15 - .L_14)
.L_14:
        /*002c*/ 	.word	0x00000000
        /*0030*/ 	.short	0x0000
        /*0032*/ 	.short	0x0000
        /*0034*/ 	.byte	0x00, 0xf0, 0x21, 0x00


	//----- nvinfo : EIATTR_SPARSE_MMA_MASK
	.align		4
.L_15:
        /*0038*/ 	.byte	0x03, 0x50
        /*003a*/ 	.short	0x0000


	//----- nvinfo : EIATTR_MAXREG_COUNT
	.align		4
        /*003c*/ 	.byte	0x03, 0x1b
        /*003e*/ 	.short	0x00ff


	//----- nvinfo : EIATTR_EXIT_INSTR_OFFSETS
	.align		4
        /*0040*/ 	.byte	0x04, 0x1c
        /*0042*/ 	.short	(.L_17 - .L_16)


	//   ....[0]....
.L_16:
        /*0044*/ 	.word	0x00002370


	//   ....[1]....
        /*0048*/ 	.word	0x000023c0


	//----- nvinfo : EIATTR_MAX_THREADS
	.align		4
.L_17:
        /*004c*/ 	.byte	0x04, 0x05
        /*004e*/ 	.short	(.L_19 - .L_18)
.L_18:
        /*0050*/ 	.word	0x00000080
        /*0054*/ 	.word	0x00000001
        /*0058*/ 	.word	0x00000001


	//----- nvinfo : EIATTR_CBANK_PARAM_SIZE
	.align		4
.L_19:
        /*005c*/ 	.byte	0x03, 0x19
        /*005e*/ 	.short	0x0018


	//----- nvinfo : EIATTR_PARAM_CBANK
	.align		4
        /*0060*/ 	.byte	0x04, 0x0a
        /*0062*/ 	.short	(.L_21 - .L_20)
	.align		4
.L_20:
        /*0064*/ 	.word	index@(.nv.constant0.triton_mm)
        /*0068*/ 	.short	0x0210
        /*006a*/ 	.short	0x0018


	//----- nvinfo : EIATTR_SW_WAR
	.align		4
.L_21:
        /*006c*/ 	.byte	0x04, 0x36
        /*006e*/ 	.short	(.L_23 - .L_22)
.L_22:
        /*0070*/ 	.word	0x00000008
.L_23:


//--------------------- .nv.callgraph             --------------------------
	.section	.nv.callgraph,"",@"SHT_CUDA_CALLGRAPH"
	.align	4
	.sectionentsize	8
	.align		4
        /*0000*/ 	.word	0x00000000
	.align		4
        /*0004*/ 	.word	0xffffffff
	.align		4
        /*0008*/ 	.word	0x00000000
	.align		4
        /*000c*/ 	.word	0xfffffffe
	.align		4
        /*0010*/ 	.word	0x00000000
	.align		4
        /*0014*/ 	.word	0xfffffffd
	.align		4
        /*0018*/ 	.word	0x00000000
	.align		4
        /*001c*/ 	.word	0xfffffffc


//--------------------- .text.triton_mm           --------------------------
	.section	.text.triton_mm,"ax",@progbits
	.sectionflags	@"SHF_BARRIERS=1"
	.align	128
        .global         triton_mm
        .type           triton_mm,@function
        .size           triton_mm,(.L_x_1 - triton_mm)
        .other          triton_mm,@"STO_CUDA_ENTRY STV_DEFAULT"
triton_mm:
.text.triton_mm:
[----:B------:R-:W1:Y:S08]  /*0000*/  LDC R1, c[0x0][0x28] ;  /* 0x00000a00ff017b82 */ /* 0x000e700000000800 */
[----:B------:R-:W2:Y:S01]  /*0010*/  S2UR UR13, SR_CTAID.X ;  /* 0x00000000000d79c3 */ /* 0x000ea20000002500 */
[----:B------:R-:W-:-:S07]  /*0020*/  ULDC.64 UR14, c[0x0][0x208] ;  /* 0x00008200000e7ab9 */ /* 0x000fce0000000a00 */
[----:B------:R-:W3:Y:S08]  /*0030*/  LDC.64 R44, c[0x0][0x210] ;  /* 0x00008400ff2c7b82 */ /* 0x000ef00000000a00 */
[----:B------:R-:W4:Y:S01]  /*0040*/  LDC.64 R36, c[0x0][0x218] ;  /* 0x00008600ff247b82 */ /* 0x000f220000000a00 */
[----:B--2---:R-:W-:Y:S02]  /*0050*/  UIMAD.WIDE UR4, UR13, 0x2aaaaaab, URZ ;  /* 0x2aaaaaab0d0478a5 */ /* 0x004fe4000f8e023f */
[----:B------:R-:W-:-:S02]  /*0060*/  UISETP.GE.AND UP2, UPT, UR13, URZ, UPT ;  /* 0x0000003f0d00728c */ /* 0x000fc4000bf46270 */
[----:B------:R-:W-:-:S04]  /*0070*/  USHF.R.U32.HI UR4, URZ, 0x1f, UR5 ;  /* 0x0000001f3f047899 */ /* 0x000fc80008011605 */
[----:B------:R-:W-:-:S03]  /*0080*/  ULEA.HI.SX32 UR6, UR5, UR4, 0x1a ;  /* 0x0000000405067291 */ /* 0x000fc6000f8fd23f */
[----:B------:R-:W-:Y:S01]  /*0090*/  UMOV UR4, 0xfffffff8 ;  /* 0xfffffff800047882 */ /* 0x000fe20000000000 */
[----:B------:R-:W-:Y:S02]  /*00a0*/  UIMAD UR8, UR6, -0x180, UR13 ;  /* 0xfffffe80060878a4 */ /* 0x000fe4000f8e020d */
[----:B------:R-:W-:-:S04]  /*00b0*/  UIMAD UR4, UR6, UR4, 0x1 ;  /* 0x00000001060474a4 */ /* 0x000fc8000f8e0204 */
[----:B------:R-:W-:Y:S01]  /*00c0*/  UISETP.LT.AND UP0, UPT, UR4, 0x8, UPT ;  /* 0x000000080400788c */ /* 0x000fe2000bf01270 */
[----:B------:R-:W-:-:S03]  /*00d0*/  IMAD.U32 R4, RZ, RZ, UR8 ;  /* 0x00000008ff047e24 */ /* 0x000fc6000f8e00ff */
[----:B------:R-:W-:Y:S02]  /*00e0*/  USEL UR7, UR4, 0x8, UP0 ;  /* 0x0000000804077887 */ /* 0x000fe40008000000 */
[----:B------:R-:W-:Y:S01]  /*00f0*/  IABS R4, R4 ;  /* 0x0000000400047213 */ /* 0x000fe20000000000 */
[----:B------:R-:W-:Y:S01]  /*0100*/  UMOV UR4, URZ ;  /* 0x0000003f00047c82 */ /* 0x000fe20008000000 */
[----:B------:R-:W-:Y:S02]  /*0110*/  ULOP3.LUT UR8, UR8, UR7, URZ, 0x3c, !UPT ;  /* 0x0000000708087292 */ /* 0x000fe4000f8e3c3f */
[----:B------:R-:W-:Y:S01]  /*0120*/  IMAD.U32 R3, RZ, RZ, UR7 ;  /* 0x00000007ff037e24 */ /* 0x000fe2000f8e00ff */
[----:B------:R-:W-:-:S04]  /*0130*/  R2UR UR10, R4 ;  /* 0x00000000040a72ca */ /* 0x000fc800000e0000 */
[-C--:B------:R-:W-:Y:S02]  /*0140*/  IABS R0, R3.reuse ;  /* 0x0000000300007213 */ /* 0x080fe40000000000 */
[----:B------:R-:W-:Y:S02]  /*0150*/  IABS R3, R3 ;  /* 0x0000000300037213 */ /* 0x000fe40000000000 */
[----:B------:R-:W-:-:S13]  /*0160*/  R2UR UR16, R0 ;  /* 0x00000000001072ca */ /* 0x000fda00000e0000 */
[----:B------:R-:W2:Y:S08]  /*0170*/  I2F.RP R0, UR16 ;  /* 0x0000001000007d06 */ /* 0x000eb00008209400 */
[----:B--2---:R-:W2:Y:S02]  /*0180*/  MUFU.RCP R0, R0 ;  /* 0x0000000000007308 */ /* 0x004ea40000001000 */
[----:B--2---:R-:W-:-:S02]  /*0190*/  VIADD R2, R0, 0xffffffe ;  /* 0x0ffffffe00027836 */ /* 0x004fc40000000000 */
[----:B------:R-:W-:-:S04]  /*01a0*/  IMAD.MOV R0, RZ, RZ, -R3 ;  /* 0x000000ffff007224 */ /* 0x000fc800078e0a03 */
[----:B------:R-:W2:Y:S01]  /*01b0*/  F2I.FTZ.U32.TRUNC.NTZ R2, R2 ;  /* 0x0000000200027305 */ /* 0x000ea2000021f000 */
[----:B------:R-:W-:Y:S02]  /*01c0*/  R2UR UR11, R0 ;  /* 0x00000000000b72ca */ /* 0x000fe400000e0000 */
[----:B------:R-:W5:Y:S01]  /*01d0*/  S2R R0, SR_TID.X ;  /* 0x0000000000007919 */ /* 0x000f620000002100 */
[----:B--2---:R-:W-:-:S13]  /*01e0*/  R2UR UR5, R2 ;  /* 0x00000000020572ca */ /* 0x004fda00000e0000 */
[----:B------:R-:W-:-:S04]  /*01f0*/  UIADD3 UR9, URZ, -UR5, URZ ;  /* 0x800000053f097290 */ /* 0x000fc8000fffe03f */
[----:B------:R-:W-:Y:S01]  /*0200*/  UIMAD UR9, UR9, UR16, URZ ;  /* 0x00000010090972a4 */ /* 0x000fe2000f8e023f */
[----:B-1---5:R-:W-:-:S03]  /*0210*/  SHF.R.U32.HI R25, RZ, 0x3, R0 ;  /* 0x00000003ff197819 */ /* 0x022fc60000011600 */
[----:B------:R-:W-:Y:S01]  /*0220*/  UIMAD.WIDE.U32 UR4, UR5, UR9, UR4 ;  /* 0x00000009050472a5 */ /* 0x000fe2000f8e0004 */
[----:B------:R-:W-:Y:S01]  /*0230*/  IMAD.SHL.U32 R27, R0, 0x8, RZ ;  /* 0x00000008001b7824 */ /* 0x000fe200078e00ff */
[----:B------:R-:W-:Y:S02]  /*0240*/  SHF.R.U32.HI R31, RZ, 0x4, R0 ;  /* 0x00000004ff1f7819 */ /* 0x000fe40000011600 */
[----:B------:R-:W-:Y:S02]  /*0250*/  SGXT.U32 R25, R25, 0x4 ;  /* 0x000000041919781a */ /* 0x000fe40000000000 */
[----:B------:R-:W-:Y:S01]  /*0260*/  LOP3.LUT R12, R27, 0x38, R0, 0x48, !PT ;  /* 0x000000381b0c7812 */ /* 0x000fe200078e4800 */
[----:B------:R-:W-:Y:S01]  /*0270*/  UMOV UR9, UR5 ;  /* 0x0000000500097c82 */ /* 0x000fe20008000000 */
[C---:B------:R-:W-:Y:S01]  /*0280*/  LOP3.LUT R2, R25.reuse, 0x10, RZ, 0xfc, !PT ;  /* 0x0000001019027812 */ /* 0x040fe200078efcff */
[----:B------:R-:W-:Y:S01]  /*0290*/  UIMAD.WIDE.U32 UR4, UR9, UR10, URZ ;  /* 0x0000000a090472a5 */ /* 0x000fe2000f8e003f */
[----:B------:R-:W-:-:S02]  /*02a0*/  LOP3.LUT R6, R25, 0x20, RZ, 0xfc, !PT ;  /* 0x0000002019067812 */ /* 0x000fc400078efcff */
[----:B------:R-:W-:Y:S01]  /*02b0*/  LOP3.LUT R5, R25, 0x30, RZ, 0xfc, !PT ;  /* 0x0000003019057812 */ /* 0x000fe200078efcff */
[----:B------:R-:W-:Y:S01]  /*02c0*/  UIMAD UR4, UR5, UR11, UR10 ;  /* 0x0000000b050472a4 */ /* 0x000fe2000f8e020a */
[----:B------:R-:W1:Y:S01]  /*02d0*/  S2UR UR10, SR_CgaCtaId ;  /* 0x00000000000a79c3 */ /* 0x000e620000008800 */
[--C-:B------:R-:W-:Y:S01]  /*02e0*/  IMAD R2, R2, 0x40, R12.reuse ;  /* 0x0000004002027824 */ /* 0x100fe200078e020c */
[----:B------:R-:W-:Y:S01]  /*02f0*/  SGXT.U32 R31, R31, 0x1 ;  /* 0x000000011f1f781a */ /* 0x000fe20000000000 */
[----:B------:R-:W-:Y:S01]  /*0300*/  UISETP.GT.U32.AND UP1, UPT, UR16, UR4, UPT ;  /* 0x000000041000728c */ /* 0x000fe2000bf24070 */
[--C-:B------:R-:W-:Y:S01]  /*0310*/  IMAD R6, R6, 0x40, R12.reuse ;  /* 0x0000004006067824 */ /* 0x100fe200078e020c */
[C---:B------:R-:W-:Y:S01]  /*0320*/  LOP3.LUT R26, R0.reuse, 0x1f, RZ, 0xc0, !PT ;  /* 0x0000001f001a7812 */ /* 0x040fe200078ec0ff */
[----:B------:R-:W-:Y:S01]  /*0330*/  IMAD R5, R5, 0x40, R12 ;  /* 0x0000004005057824 */ /* 0x000fe200078e020c */
[----:B------:R-:W-:Y:S02]  /*0340*/  LOP3.LUT R24, R0, 0x7, RZ, 0xc0, !PT ;  /* 0x0000000700187812 */ /* 0x000fe400078ec0ff */
[----:B------:R-:W-:-:S02]  /*0350*/  SHF.R.U32.HI R33, RZ, 0x3, R26 ;  /* 0x00000003ff217819 */ /* 0x000fc4000001161a */
[----:B------:R-:W-:Y:S02]  /*0360*/  SHF.R.U32.HI R26, RZ, 0x2, R26 ;  /* 0x00000002ff1a7819 */ /* 0x000fe4000001161a */
[----:B------:R-:W-:Y:S01]  /*0370*/  SGXT.U32 R33, R33, 0x1 ;  /* 0x000000012121781a */ /* 0x000fe20000000000 */
[----:B------:R-:W-:Y:S02]  /*0380*/  @!UP1 UIADD3 UR4, UR4, -UR16, URZ ;  /* 0x8000001004049290 */ /* 0x000fe4000fffe03f */
[----:B------:R-:W-:Y:S02]  /*0390*/  @!UP1 UIADD3 UR5, UR5, 0x1, URZ ;  /* 0x0000000105059890 */ /* 0x000fe4000fffe03f */
[----:B------:R-:W-:Y:S01]  /*03a0*/  UISETP.GE.U32.AND UP0, UPT, UR4, UR16, UPT ;  /* 0x000000100400728c */ /* 0x000fe2000bf06070 */
[----:B------:R-:W-:Y:S01]  /*03b0*/  IMAD R32, R33, 0x8, R24 ;  /* 0x0000000821207824 */ /* 0x000fe200078e0218 */
[----:B------:R-:W-:Y:S02]  /*03c0*/  UISETP.GE.AND UP1, UPT, UR8, URZ, UPT ;  /* 0x0000003f0800728c */ /* 0x000fe4000bf26270 */
[----:B------:R-:W-:Y:S01]  /*03d0*/  ULOP3.LUT UR8, URZ, UR7, URZ, 0x33, !UPT ;  /* 0x000000073f087292 */ /* 0x000fe2000f8e333f */
[----:B------:R-:W-:Y:S01]  /*03e0*/  IMAD.SHL.U32 R32, R32, 0x40, RZ ;  /* 0x0000004020207824 */ /* 0x000fe200078e00ff */
[----:B------:R-:W-:-:S02]  /*03f0*/  UMOV UR4, 0x400 ;  /* 0x0000040000047882 */ /* 0x000fc40000000000 */
[----:B-1----:R-:W-:-:S03]  /*0400*/  UPRMT UR10, UR10, 0x654, UR4 ;  /* 0x000006540a0a7896 */ /* 0x002fc60008000004 */
[----:B------:R-:W-:Y:S02]  /*0410*/  @UP0 UIADD3 UR5, UR5, 0x1, URZ ;  /* 0x0000000105050890 */ /* 0x000fe4000fffe03f */
[----:B------:R-:W-:Y:S01]  /*0420*/  UISETP.NE.AND UP0, UPT, UR7, URZ, UPT ;  /* 0x0000003f0700728c */ /* 0x000fe2000bf05270 */
[----:B------:R-:W-:Y:S01]  /*0430*/  LEA R2, R2, UR10, 0x1 ;  /* 0x0000000a02027c11 */ /* 0x000fe2000f8e08ff */
[----:B------:R-:W-:Y:S01]  /*0440*/  @!UP1 UIADD3 UR5, -UR5, URZ, URZ ;  /* 0x0000003f05059290 */ /* 0x000fe2000fffe13f */
[----:B------:R-:W-:Y:S02]  /*0450*/  LEA R6, R6, UR10, 0x1 ;  /* 0x0000000a06067c11 */ /* 0x000fe4000f8e08ff */
[----:B------:R-:W-:Y:S01]  /*0460*/  LEA R5, R5, UR10, 0x1 ;  /* 0x0000000a05057c11 */ /* 0x000fe2000f8e08ff */
[----:B------:R-:W-:-:S04]  /*0470*/  USEL UR5, UR8, UR5, !UP0 ;  /* 0x0000000508057287 */ /* 0x000fc8000c000000 */
[----:B------:R-:W-:-:S06]  /*0480*/  USHF.L.U32 UR7, UR5, 0x6, URZ ;  /* 0x0000000605077899 */ /* 0x000fcc000800063f */
[----:B------:R-:W-:Y:S01]  /*0490*/  IMAD.U32 R8, RZ, RZ, UR7 ;  /* 0x00000007ff087e24 */ /* 0x000fe2000f8e00ff */
[----:B------:R-:W-:Y:S01]  /*04a0*/  LOP3.LUT R3, R25, UR7, RZ, 0xfc, !PT ;  /* 0x0000000719037c12 */ /* 0x000fe2000f8efcff */
[----:B------:R-:W-:Y:S02]  /*04b0*/  IMAD.U32 R4, RZ, RZ, UR7 ;  /* 0x00000007ff047e24 */ /* 0x000fe4000f8e00ff */
[----:B------:R-:W-:Y:S01]  /*04c0*/  IMAD.U32 R10, RZ, RZ, UR7 ;  /* 0x00000007ff0a7e24 */ /* 0x000fe2000f8e00ff */
[----:B------:R-:W-:Y:S01]  /*04d0*/  LOP3.LUT R7, R8, 0x20, R25, 0xfe, !PT ;  /* 0x0000002008077812 */ /* 0x000fe200078efe19 */
[----:B------:R-:W-:Y:S01]  /*04e0*/  IMAD.HI R9, R3, 0x2aaaaaab, RZ ;  /* 0x2aaaaaab03097827 */ /* 0x000fe200078e02ff */
[----:B------:R-:W-:Y:S02]  /*04f0*/  LOP3.LUT R4, R4, 0x10, R25, 0xfe, !PT ;  /* 0x0000001004047812 */ /* 0x000fe400078efe19 */
[----:B------:R-:W-:Y:S01]  /*0500*/  LOP3.LUT R8, R10, 0x30, R25, 0xfe, !PT ;  /* 0x000000300a087812 */ /* 0x000fe200078efe19 */
[----:B------:R-:W-:Y:S01]  /*0510*/  IMAD.HI R13, R7, 0x2aaaaaab, RZ ;  /* 0x2aaaaaab070d7827 */ /* 0x000fe200078e02ff */
[----:B------:R-:W-:-:S03]  /*0520*/  SHF.R.U32.HI R10, RZ, 0x1f, R9 ;  /* 0x0000001fff0a7819 */ /* 0x000fc60000011609 */
[----:B------:R-:W-:Y:S01]  /*0530*/  IMAD.HI R11, R4, 0x2aaaaaab, RZ ;  /* 0x2aaaaaab040b7827 */ /* 0x000fe200078e02ff */
[----:B------:R-:W-:Y:S02]  /*0540*/  SHF.R.U32.HI R14, RZ, 0x1f, R13 ;  /* 0x0000001fff0e7819 */ /* 0x000fe4000001160d */
[----:B------:R-:W-:Y:S01]  /*0550*/  LEA.HI R10, R9, R10, RZ, 0x17 ;  /* 0x0000000a090a7211 */ /* 0x000fe200078fb8ff */
[----:B------:R-:W-:Y:S01]  /*0560*/  IMAD.HI R15, R8, 0x2aaaaaab, RZ ;  /* 0x2aaaaaab080f7827 */ /* 0x000fe200078e02ff */
[----:B------:R-:W-:Y:S02]  /*0570*/  LEA.HI R14, R13, R14, RZ, 0x17 ;  /* 0x0000000e0d0e7211 */ /* 0x000fe400078fb8ff */
[----:B------:R-:W-:Y:S01]  /*0580*/  LOP3.LUT R9, R27, 0x38, RZ, 0xc0, !PT ;  /* 0x000000381b097812 */ /* 0x000fe200078ec0ff */
[----:B------:R-:W-:Y:S01]  /*0590*/  IMAD R25, R25, 0x40, R12 ;  /* 0x0000004019197824 */ /* 0x000fe200078e020c */
[----:B------:R-:W-:Y:S01]  /*05a0*/  SHF.R.U32.HI R12, RZ, 0x1f, R11 ;  /* 0x0000001fff0c7819 */ /* 0x000fe2000001160b */
[----:B------:R-:W-:Y:S01]  /*05b0*/  IMAD R10, R10, -0xc00, R3 ;  /* 0xfffff4000a0a7824 */ /* 0x000fe200078e0203 */
[----:B------:R-:W-:Y:S01]  /*05c0*/  SHF.R.U32.HI R16, RZ, 0x1f, R15 ;  /* 0x0000001fff107819 */ /* 0x000fe2000001160f */
[----:B------:R-:W-:Y:S01]  /*05d0*/  IMAD R14, R14, -0xc00, R7 ;  /* 0xfffff4000e0e7824 */ /* 0x000fe200078e0207 */
[----:B------:R-:W-:Y:S01]  /*05e0*/  LEA.HI R11, R11, R12, RZ, 0x17 ;  /* 0x0000000c0b0b7211 */ /* 0x000fe200078fb8ff */
[--C-:B------:R-:W-:Y:S01]  /*05f0*/  IMAD R43, R10, 0x300, R9.reuse ;  /* 0x000003000a2b7824 */ /* 0x100fe200078e0209 */
[----:B------:R-:W-:Y:S01]  /*0600*/  LEA.HI R15, R15, R16, RZ, 0x17 ;  /* 0x000000100f0f7211 */ /* 0x000fe200078fb8ff */
[----:B------:R-:W-:Y:S01]  /*0610*/  IMAD R39, R14, 0x300, R9 ;  /* 0x000003000e277824 */ /* 0x000fe200078e0209 */
[----:B------:R-:W-:Y:S01]  /*0620*/  LEA R25, R25, UR10, 0x1 ;  /* 0x0000000a19197c11 */ /* 0x000fe2000f8e08ff */
[----:B------:R-:W-:Y:S01]  /*0630*/  IMAD R4, R11, -0xc00, R4 ;  /* 0xfffff4000b047824 */ /* 0x000fe200078e0204 */
[----:B------:R-:W-:Y:S01]  /*0640*/  LOP3.LUT R13, R31, 0x2, RZ, 0xfc, !PT ;  /* 0x000000021f0d7812 */ /* 0x000fe200078efcff */
[----:B------:R-:W-:-:S02]  /*0650*/  IMAD R8, R15, -0xc00, R8 ;  /* 0xfffff4000f087824 */ /* 0x000fc400078e0208 */
[--C-:B------:R-:W-:Y:S01]  /*0660*/  IMAD R41, R4, 0x300, R9.reuse ;  /* 0x0000030004297824 */ /* 0x100fe200078e0209 */
[----:B------:R-:W-:Y:S01]  /*0670*/  LOP3.LUT R13, R13, 0x7, R0, 0x78, !PT ;  /* 0x000000070d0d7812 */ /* 0x000fe200078e7800 */
[----:B------:R-:W-:Y:S02]  /*0680*/  IMAD R3, R8, 0x300, R9 ;  /* 0x0000030008037824 */ /* 0x000fe400078e0209 */
[----:B---3--:R-:W-:-:S04]  /*0690*/  IMAD.WIDE.U32 R8, R9, 0x2, R44 ;  /* 0x0000000209087825 */ /* 0x008fc800078e002c */
[--C-:B----4-:R-:W-:Y:S01]  /*06a0*/  IMAD.WIDE R42, R43, 0x2, R36.reuse ;  /* 0x000000022b2a7825 */ /* 0x110fe200078e0224 */
[----:B------:R-:W-:Y:S01]  /*06b0*/  @!PT LDS RZ, [RZ] ;  /* 0x00000000fffff984 */ /* 0x000fe20000000800 */
[----:B------:R-:W-:Y:S01]  /*06c0*/  @!PT LDS RZ, [RZ] ;  /* 0x00000000fffff984 */ /* 0x000fe20000000800 */
[----:B------:R-:W-:Y:S01]  /*06d0*/  @!PT LDS RZ, [RZ] ;  /* 0x00000000fffff984 */ /* 0x000fe20000000800 */
[----:B------:R-:W-:Y:S03]  /*06e0*/  LDGSTS.E.BYPASS.128 [R25], desc[UR14][R8.64] ;  /* 0x0000000008197fae */ /* 0x000fe6000b901c4e */
[--C-:B------:R-:W-:Y:S01]  /*06f0*/  IMAD.WIDE R40, R41, 0x2, R36.reuse ;  /* 0x0000000229287825 */ /* 0x100fe200078e0224 */
[----:B------:R-:W0:Y:S03]  /*0700*/  LDGDEPBAR ;  /* 0x00000000000079af */ /* 0x000e260000000000 */
[--C-:B------:R-:W-:Y:S01]  /*0710*/  IMAD.WIDE R38, R39, 0x2, R36.reuse ;  /* 0x0000000227267825 */ /* 0x100fe200078e0224 */
[----:B------:R-:W-:Y:S03]  /*0720*/  LDGSTS.E.BYPASS.128 [R25+0x1000], desc[UR14][R42.64] ;  /* 0x010000002a197fae */ /* 0x000fe6000b901c4e */
[----:B------:R-:W-:Y:S01]  /*0730*/  IMAD.WIDE R36, R3, 0x2, R36 ;  /* 0x0000000203247825 */ /* 0x000fe200078e0224 */
[----:B------:R-:W-:Y:S01]  /*0740*/  LDGSTS.E.BYPASS.128 [R2+0x1000], desc[UR14][R40.64] ;  /* 0x0100000028027fae */ /* 0x000fe2000b901c4e */
[----:B------:R-:W-:-:S02]  /*0750*/  SHF.R.U32.HI R3, RZ, 0x5, R0 ;  /* 0x00000005ff037819 */ /* 0x000fc40000011600 */
[----:B------:R-:W-:Y:S01]  /*0760*/  IMAD.SHL.U32 R7, R31, 0x20, RZ ;  /* 0x000000201f077824 */ /* 0x000fe200078e00ff */
[----:B------:R-:W-:Y:S01]  /*0770*/  LDGSTS.E.BYPASS.128 [R6+0x1000], desc[UR14][R38.64] ;  /* 0x0100000026067fae */ /* 0x000fe2000b901c4e */
[----:B------:R-:W-:Y:S01]  /*0780*/  SGXT.U32 R3, R3, 0x2 ;  /* 0x000000020303781a */ /* 0x000fe20000000000 */
[----:B------:R-:W-:Y:S02]  /*0790*/  IMAD.SHL.U32 R13, R13, 0x8, RZ ;  /* 0x000000080d0d7824 */ /* 0x000fe400078e00ff */
[----:B------:R-:W-:Y:S01]  /*07a0*/  LDGSTS.E.BYPASS.128 [R5+0x1000], desc[UR14][R36.64] ;  /* 0x0100000024057fae */ /* 0x000fe2000b901c4e */
[----:B------:R-:W-:Y:S02]  /*07b0*/  IMAD.WIDE.U32 R44, R24, 0x10, R44 ;  /* 0x00000010182c7825 */ /* 0x000fe400078e002c */
[----:B------:R-:W-:Y:S01]  /*07c0*/  LOP3.LUT R13, R32, R13, RZ, 0xfc, !PT ;  /* 0x0000000d200d7212 */ /* 0x000fe200078efcff */
[----:B------:R-:W0:Y:S01]  /*07d0*/  LDGDEPBAR ;  /* 0x00000000000079af */ /* 0x000e220000000000 */
[----:B------:R-:W-:-:S02]  /*07e0*/  IMAD.SHL.U32 R4, R3, 0x8, RZ ;  /* 0x0000000803047824 */ /* 0x000fc400078e00ff */
[----:B------:R-:W-:Y:S01]  /*07f0*/  LEA R29, R13, UR10, 0x1 ;  /* 0x0000000a0d1d7c11 */ /* 0x000fe2000f8e08ff */
[----:B------:R-:W-:Y:S06]  /*0800*/  BAR.SYNC.DEFER_BLOCKING 0x0 ;  /* 0x0000000000007b1d */ /* 0x000fec0000010000 */
[----:B------:R-:W-:Y:S01]  /*0810*/  @!PT LDS RZ, [RZ] ;  /* 0x00000000fffff984 */ /* 0x000fe20000000800 */
[----:B------:R-:W-:Y:S01]  /*0820*/  @!PT LDS RZ, [RZ] ;  /* 0x00000000fffff984 */ /* 0x000fe20000000800 */
[----:B------:R-:W-:Y:S01]  /*0830*/  @!PT LDS RZ, [RZ] ;  /* 0x00000000fffff984 */ /* 0x000fe20000000800 */
[----:B------:R1:W-:Y:S04]  /*0840*/  LDGSTS.E.BYPASS.128 [R25+0x800], desc[UR14][R8.64+0x80] ;  /* 0x0080008008197fae */ /* 0x0003e8000b901c4e */
[----:B------:R-:W0:Y:S04]  /*0850*/  LDGDEPBAR ;  /* 0x00000000000079af */ /* 0x000e280000000000 */
[----:B------:R-:W-:Y:S04]  /*0860*/  LDGSTS.E.BYPASS.128 [R25+0x3000], desc[UR14][R42.64+0x80] ;  /* 0x030000802a197fae */ /* 0x000fe8000b901c4e */
[----:B------:R-:W-:Y:S01]  /*0870*/  LDGSTS.E.BYPASS.128 [R2+0x3000], desc[UR14][R40.64+0x80] ;  /* 0x0300008028027fae */ /* 0x000fe2000b901c4e */
[----:B-1----:R-:W-:-:S02]  /*0880*/  LOP3.LUT R9, R7, R4, RZ, 0xfc, !PT ;  /* 0x0000000407097212 */ /* 0x002fc400078efcff */
[----:B------:R-:W-:Y:S01]  /*0890*/  LOP3.LUT R7, R31, 0x7, R0, 0x78, !PT ;  /* 0x000000071f077812 */ /* 0x000fe200078e7800 */
[----:B------:R-:W-:Y:S01]  /*08a0*/  LDGSTS.E.BYPASS.128 [R6+0x3000], desc[UR14][R38.64+0x80] ;  /* 0x0300008026067fae */ /* 0x000fe2000b901c4e */
[----:B------:R-:W-:Y:S02]  /*08b0*/  LOP3.LUT R8, R33, 0x7, R0, 0x78, !PT ;  /* 0x0000000721087812 */ /* 0x000fe400078e7800 */
[----:B------:R-:W-:Y:S01]  /*08c0*/  LOP3.LUT R9, R9, 0x7, R0, 0xf8, !PT ;  /* 0x0000000709097812 */ /* 0x000fe200078ef800 */
[----:B------:R-:W-:Y:S01]  /*08d0*/  LDGSTS.E.BYPASS.128 [R5+0x3000], desc[UR14][R36.64+0x80] ;  /* 0x0300008024057fae */ /* 0x000fe2000b901c4e */
[----:B------:R-:W-:Y:S01]  /*08e0*/  IMAD.SHL.U32 R7, R7, 0x8, RZ ;  /* 0x0000000807077824 */ /* 0x000fe200078e00ff */
[----:B------:R-:W-:Y:S01]  /*08f0*/  LOP3.LUT R33, R33, 0x4, RZ, 0xfc, !PT ;  /* 0x0000000421217812 */ /* 0x000fe200078efcff */
[----:B------:R-:W-:Y:S01]  /*0900*/  IMAD.SHL.U32 R11, R8, 0x8, RZ ;  /* 0x00000008080b7824 */ /* 0x000fe200078e00ff */
[----:B------:R-:W0:Y:S01]  /*0910*/  LDGDEPBAR ;  /* 0x00000000000079af */ /* 0x000e220000000000 */
[----:B------:R-:W-:Y:S01]  /*0920*/  IMAD.SHL.U32 R30, R9, 0x40, RZ ;  /* 0x00000040091e7824 */ /* 0x000fe200078e00ff */
[----:B------:R-:W-:-:S02]  /*0930*/  LOP3.LUT R7, R32, R7, RZ, 0xfc, !PT ;  /* 0x0000000720077212 */ /* 0x000fc400078efcff */
[----:B------:R-:W-:Y:S02]  /*0940*/  LOP3.LUT R33, R33, 0x7, R0, 0x78, !PT ;  /* 0x0000000721217812 */ /* 0x000fe400078e7800 */
[----:B------:R-:W-:Y:S02]  /*0950*/  LOP3.LUT R11, R30, R11, RZ, 0xfc, !PT ;  /* 0x0000000b1e0b7212 */ /* 0x000fe400078efcff */
[----:B------:R-:W-:Y:S01]  /*0960*/  LEA R35, R7, UR10, 0x1 ;  /* 0x0000000a07237c11 */ /* 0x000fe2000f8e08ff */
[----:B------:R-:W-:Y:S01]  /*0970*/  IMAD.SHL.U32 R33, R33, 0x8, RZ ;  /* 0x0000000821217824 */ /* 0x000fe200078e00ff */
[----:B------:R-:W-:Y:S02]  /*0980*/  LEA R34, R11, UR10, 0x1 ;  /* 0x0000000a0b227c11 */ /* 0x000fe4000f8e08ff */
[----:B------:R-:W-:-:S04]  /*0990*/  SHF.R.U32.HI R7, RZ, 0x3, R0 ;  /* 0x00000003ff077819 */ /* 0x000fc80000011600 */
[----:B------:R-:W-:-:S04]  /*09a0*/  SGXT.U32 R7, R7, 0x2 ;  /* 0x000000020707781a */ /* 0x000fc80000000000 */
[----:B------:R-:W-:Y:S01]  /*09b0*/  LOP3.LUT R15, R7, 0x2, RZ, 0xfc, !PT ;  /* 0x00000002070f7812 */ /* 0x000fe200078efcff */
[----:B------:R-:W-:-:S04]  /*09c0*/  DEPBAR.LE SB0, 0x2 ;  /* 0x000080800000791a */ /* 0x000fc80000000000 */
[----:B------:R-:W-:Y:S01]  /*09d0*/  BAR.SYNC.DEFER_BLOCKING 0x0 ;  /* 0x0000000000007b1d */ /* 0x000fe20000010000 */
[----:B------:R-:W-:-:S05]  /*09e0*/  LOP3.LUT R15, R15, 0x7, R0, 0x78, !PT ;  /* 0x000000070f0f7812 */ /* 0x000fca00078e7800 */
[----:B------:R-:W-:-:S05]  /*09f0*/  IMAD.SHL.U32 R15, R15, 0x8, RZ ;  /* 0x000000080f0f7824 */ /* 0x000fca00078e00ff */
[----:B------:R-:W-:-:S04]  /*0a00*/  LOP3.LUT R15, R30, R15, RZ, 0xfc, !PT ;  /* 0x0000000f1e0f7212 */ /* 0x000fc800078efcff */
[----:B------:R-:W-:Y:S01]  /*0a10*/  LEA R28, R15, UR10, 0x1 ;  /* 0x0000000a0f1c7c11 */ /* 0x000fe2000f8e08ff */
[----:B------:R-:W-:Y:S04]  /*0a20*/  LDSM.16.M88.4 R16, [R35] ;  /* 0x000000002310783b */ /* 0x000fe80000000200 */
[----:B------:R-:W1:Y:S04]  /*0a30*/  LDSM.16.M88.4 R8, [R34+0x1000] ;  /* 0x001000002208783b */ /* 0x000e680000000200 */
[----:B------:R-:W-:Y:S01]  /*0a40*/  LDSM.16.M88.4 R12, [R28+0x1000] ;  /* 0x001000001c0c783b */ /* 0x000fe20000000200 */
[----:B-1----:R-:W-:Y:S06]  /*0a50*/  HMMA.16816.F32.BF16 R20, R16, R8, RZ ;  /* 0x000000081014723c */ /* 0x002fec00000418ff */
[----:B------:R-:W-:Y:S01]  /*0a60*/  HMMA.16816.F32.BF16 R16, R16, R10, RZ ;  /* 0x0000000a1010723c */ /* 0x000fe200000418ff */
[----:B------:R-:W1:-:S15]  /*0a70*/  LDSM.16.M88.4 R8, [R29] ;  /* 0x000000001d08783b */ /* 0x000e5e0000000200 */
[----:B------:R-:W-:Y:S02]  /*0a80*/  NOP ;  /* 0x0000000000007918 */ /* 0x000fe40000000000 */
[----:B-1----:R-:W-:Y:S06]  /*0a90*/  HMMA.16816.F32.BF16 R20, R8, R12, R20 ;  /* 0x0000000c0814723c */ /* 0x002fec0000041814 */
[----:B------:R-:W-:Y:S07]  /*0aa0*/  HMMA.16816.F32.BF16 R16, R8, R14, R16 ;  /* 0x0000000e0810723c */ /* 0x000fee0000041810 */
[----:B------:R-:W-:-:S02]  /*0ab0*/  LOP3.LUT R9, R31, 0x4, RZ, 0xfc, !PT ;  /* 0x000000041f097812 */ /* 0x000fc400078efcff */
[----:B------:R-:W-:Y:S02]  /*0ac0*/  LOP3.LUT R31, R31, 0x6, RZ, 0xfc, !PT ;  /* 0x000000061f1f7812 */ /* 0x000fe400078efcff */
[----:B------:R-:W-:Y:S02]  /*0ad0*/  LOP3.LUT R9, R9, 0x7, R0, 0x78, !PT ;  /* 0x0000000709097812 */ /* 0x000fe400078e7800 */
[----:B------:R-:W-:Y:S02]  /*0ae0*/  LOP3.LUT R31, R31, 0x7, R0, 0x78, !PT ;  /* 0x000000071f1f7812 */ /* 0x000fe400078e7800 */
[----:B------:R-:W-:Y:S01]  /*0af0*/  LOP3.LUT R10, R30, R33, RZ, 0xfc, !PT ;  /* 0x000000211e0a7212 */ /* 0x000fe200078efcff */
[----:B------:R-:W-:-:S05]  /*0b00*/  IMAD.SHL.U32 R9, R9, 0x8, RZ ;  /* 0x0000000809097824 */ /* 0x000fca00078e00ff */
[----:B------:R-:W-:Y:S01]  /*0b10*/  LOP3.LUT R8, R32, R9, RZ, 0xfc, !PT ;  /* 0x0000000920087212 */ /* 0x000fe200078efcff */
[----:B------:R-:W-:Y:S01]  /*0b20*/  IMAD.SHL.U32 R9, R31, 0x8, RZ ;  /* 0x000000081f097824 */ /* 0x000fe200078e00ff */
[----:B------:R-:W-:Y:S02]  /*0b30*/  LEA R31, R10, UR10, 0x1 ;  /* 0x0000000a0a1f7c11 */ /* 0x000fe4000f8e08ff */
[----:B------:R-:W-:Y:S02]  /*0b40*/  LEA R33, R8, UR10, 0x1 ;  /* 0x0000000a08217c11 */ /* 0x000fe4000f8e08ff */
[----:B------:R-:W-:Y:S01]  /*0b50*/  LOP3.LUT R32, R32, R9, RZ, 0xfc, !PT ;  /* 0x0000000920207212 */ /* 0x000fe200078efcff */
[----:B------:R-:W-:Y:S03]  /*0b60*/  LDSM.16.M88.4 R12, [R31+0x1000] ;  /* 0x001000001f0c783b */ /* 0x000fe60000000200 */
[----:B------:R-:W-:Y:S01]  /*0b70*/  LEA R32, R32, UR10, 0x1 ;  /* 0x0000000a20207c11 */ /* 0x000fe2000f8e08ff */
[----:B------:R-:W1:Y:S02]  /*0b80*/  LDSM.16.M88.4 R8, [R33] ;  /* 0x000000002108783b */ /* 0x000e640000000200 */
[----:B-1----:R-:W-:Y:S06]  /*0b90*/  HMMA.16816.F32.BF16 R20, R8, R12, R20 ;  /* 0x0000000c0814723c */ /* 0x002fec0000041814 */
[----:B------:R-:W-:Y:S07]  /*0ba0*/  HMMA.16816.F32.BF16 R16, R8, R14, R16 ;  /* 0x0000000e0810723c */ /* 0x000fee0000041810 */
[----:B------:R-:W-:-:S04]  /*0bb0*/  LOP3.LUT R9, R7, 0x6, RZ, 0xfc, !PT ;  /* 0x0000000607097812 */ /* 0x000fc800078efcff */
[----:B------:R-:W-:-:S05]  /*0bc0*/  LOP3.LUT R9, R9, 0x7, R0, 0x78, !PT ;  /* 0x0000000709097812 */ /* 0x000fca00078e7800 */
[----:B------:R-:W-:-:S05]  /*0bd0*/  IMAD.SHL.U32 R9, R9, 0x8, RZ ;  /* 0x0000000809097824 */ /* 0x000fca00078e00ff */
[----:B------:R-:W-:Y:S02]  /*0be0*/  LOP3.LUT R30, R30, R9, RZ, 0xfc, !PT ;  /* 0x000000091e1e7212 */ /* 0x000fe400078efcff */
[----:B------:R-:W-:Y:S02]  /*0bf0*/  LDSM.16.M88.4 R8, [R32] ;  /* 0x000000002008783b */ /* 0x000fe40000000200 */
[----:B------:R-:W-:-:S05]  /*0c00*/  LEA R30, R30, UR10, 0x1 ;  /* 0x0000000a1e1e7c11 */ /* 0x000fca000f8e08ff */
[----:B------:R-:W1:Y:S01]  /*0c10*/  LDSM.16.M88.4 R12, [R30+0x1000] ;  /* 0x001000001e0c783b */ /* 0x000e620000000200 */
[----:B------:R-:W-:Y:S06]  /*0c20*/  BAR.SYNC.DEFER_BLOCKING 0x0 ;  /* 0x0000000000007b1d */ /* 0x000fec0000010000 */
[----:B------:R-:W-:Y:S01]  /*0c30*/  @!PT LDS RZ, [RZ] ;  /* 0x00000000fffff984 */ /* 0x000fe20000000800 */
[----:B------:R-:W-:Y:S01]  /*0c40*/  @!PT LDS RZ, [RZ] ;  /* 0x00000000fffff984 */ /* 0x000fe20000000800 */
[----:B------:R-:W-:Y:S01]  /*0c50*/  @!PT LDS RZ, [RZ] ;  /* 0x00000000fffff984 */ /* 0x000fe20000000800 */
[----:B------:R-:W-:Y:S04]  /*0c60*/  LDGSTS.E.BYPASS.128 [R25], desc[UR14][R44.64+0x100] ;  /* 0x000001002c197fae */ /* 0x000fe8000b901c4e */
[----:B------:R-:W0:Y:S04]  /*0c70*/  LDGDEPBAR ;  /* 0x00000000000079af */ /* 0x000e280000000000 */
[----:B------:R-:W-:Y:S04]  /*0c80*/  LDGSTS.E.BYPASS.128 [R25+0x1000], desc[UR14][R42.64+0x100] ;  /* 0x010001002a197fae */ /* 0x000fe8000b901c4e */
[----:B------:R-:W-:Y:S01]  /*0c90*/  LDGSTS.E.BYPASS.128 [R2+0x1000], desc[UR14][R40.64+0x100] ;  /* 0x0100010028027fae */ /* 0x000fe2000b901c4e */
[----:B-1----:R-:W-:Y:S03]  /*0ca0*/  HMMA.16816.F32.BF16 R20, R8, R12, R20 ;  /* 0x0000000c0814723c */ /* 0x002fe60000041814 */
[----:B------:R-:W-:Y:S03]  /*0cb0*/  LDGSTS.E.BYPASS.128 [R6+0x1000], desc[UR14][R38.64+0x100] ;  /* 0x0100010026067fae */ /* 0x000fe6000b901c4e */
[----:B------:R-:W-:Y:S01]  /*0cc0*/  HMMA.16816.F32.BF16 R16, R8, R14, R16 ;  /* 0x0000000e0810723c */ /* 0x000fe20000041810 */
[----:B------:R-:W-:Y:S04]  /*0cd0*/  LDGSTS.E.BYPASS.128 [R5+0x1000], desc[UR14][R36.64+0x100] ;  /* 0x0100010024057fae */ /* 0x000fe8000b901c4e */
[----:B------:R-:W0:Y:S01]  /*0ce0*/  LDGDEPBAR ;  /* 0x00000000000079af */ /* 0x000e220000000000 */
[----:B------:R-:W-:-:S04]  /*0cf0*/  DEPBAR.LE SB0, 0x2 ;  /* 0x000080800000791a */ /* 0x000fc80000000000 */
[----:B------:R-:W-:Y:S06]  /*0d00*/  BAR.SYNC.DEFER_BLOCKING 0x0 ;  /* 0x0000000000007b1d */ /* 0x000fec0000010000 */
[----:B------:R-:W-:Y:S04]  /*0d10*/  LDSM.16.M88.4 R8, [R35+0x800] ;  /* 0x000800002308783b */ /* 0x000fe80000000200 */
[----:B------:R-:W1:Y:S02]  /*0d20*/  LDSM.16.M88.4 R12, [R34+0x3000] ;  /* 0x00300000220c783b */ /* 0x000e640000000200 */
[----:B-1----:R-:W-:Y:S06]  /*0d30*/  HMMA.16816.F32.BF16 R20, R8, R12, R20 ;  /* 0x0000000c0814723c */ /* 0x002fec0000041814 */
[----:B------:R-:W-:Y:S01]  /*0d40*/  HMMA.16816.F32.BF16 R16, R8, R14, R16 ;  /* 0x0000000e0810723c */ /* 0x000fe20000041810 */
[----:B------:R-:W-:Y:S04]  /*0d50*/  LDSM.16.M88.4 R8, [R29+0x800] ;  /* 0x000800001d08783b */ /* 0x000fe80000000200 */
[----:B------:R-:W1:-:S13]  /*0d60*/  LDSM.16.M88.4 R12, [R28+0x3000] ;  /* 0x003000001c0c783b */ /* 0x000e5a0000000200 */
[----:B-1----:R-:W-:Y:S06]  /*0d70*/  HMMA.16816.F32.BF16 R20, R8, R12, R20 ;  /* 0x0000000c0814723c */ /* 0x002fec0000041814 */
[----:B------:R-:W-:Y:S01]  /*0d80*/  HMMA.16816.F32.BF16 R16, R8, R14, R16 ;  /* 0x0000000e0810723c */ /* 0x000fe20000041810 */
[----:B------:R-:W-:Y:S04]  /*0d90*/  LDSM.16.M88.4 R8, [R33+0x800] ;  /* 0x000800002108783b */ /* 0x000fe80000000200 */
[----:B------:R-:W1:-:S13]  /*0da0*/  LDSM.16.M88.4 R12, [R31+0x3000] ;  /* 0x003000001f0c783b */ /* 0x000e5a0000000200 */
[----:B-1----:R-:W-:Y:S06]  /*0db0*/  HMMA.16816.F32.BF16 R20, R8, R12, R20 ;  /* 0x0000000c0814723c */ /* 0x002fec0000041814 */
[----:B------:R-:W-:Y:S01]  /*0dc0*/  HMMA.16816.F32.BF16 R16, R8, R14, R16 ;  /* 0x0000000e0810723c */ /* 0x000fe20000041810 */
[----:B------:R-:W-:Y:S04]  /*0dd0*/  LDSM.16.M88.4 R8, [R32+0x800] ;  /* 0x000800002008783b */ /* 0x000fe80000000200 */
[----:B------:R-:W1:Y:S01]  /*0de0*/  LDSM.16.M88.4 R12, [R30+0x3000] ;  /* 0x003000001e0c783b */ /* 0x000e620000000200 */
[----:B------:R-:W-:Y:S06]  /*0df0*/  BAR.SYNC.DEFER_BLOCKING 0x0 ;  /* 0x0000000000007b1d */ /* 0x000fec0000010000 */
[----:B------:R-:W-:Y:S01]  /*0e00*/  @!PT LDS RZ, [RZ] ;  /* 0x00000000fffff984 */ /* 0x000fe20000000800 */
[----:B------:R-:W-:Y:S01]  /*0e10*/  @!PT LDS RZ, [RZ] ;  /* 0x00000000fffff984 */ /* 0x000fe20000000800 */
[----:B------:R-:W-:Y:S01]  /*0e20*/  @!PT LDS RZ, [RZ] ;  /* 0x00000000fffff984 */ /* 0x000fe20000000800 */
[----:B------:R-:W-:Y:S04]  /*0e30*/  LDGSTS.E.BYPASS.128 [R25+0x800], desc[UR14][R44.64+0x180] ;  /* 0x008001802c197fae */ /* 0x000fe8000b901c4e */
        /* <DEDUP_REMOVED lines=10> */
[----:B------:R-:W-:Y:S04]  /*0ee0*/  LDSM.16.M88.4 R8, [R35] ;  /* 0x000000002308783b */ /* 0x000fe80000000200 */
[----:B------:R-:W1:Y:S02]  /*0ef0*/  LDSM.16.M88.4 R12, [R34+0x1000] ;  /* 0x00100000220c783b */ /* 0x000e640000000200 */
[----:B-1----:R-:W-:Y:S06]  /*0f00*/  HMMA.16816.F32.BF16 R20, R8, R12, R20 ;  /* 0x0000000c0814723c */ /* 0x002fec0000041814 */
[----:B------:R-:W-:Y:S01]  /*0f10*/  HMMA.16816.F32.BF16 R16, R8, R14, R16 ;  /* 0x0000000e0810723c */ /* 0x000fe20000041810 */
[----:B------:R-:W-:Y:S04]  /*0f20*/  LDSM.16.M88.4 R8, [R29] ;  /* 0x000000001d08783b */ /* 0x000fe80000000200 */
[----:B------:R-:W1:-:S13]  /*0f30*/  LDSM.16.M88.4 R12, [R28+0x1000] ;  /* 0x001000001c0c783b */ /* 0x000e5a0000000200 */
[----:B-1----:R-:W-:Y:S06]  /*0f40*/  HMMA.16816.F32.BF16 R20, R8, R12, R20 ;  /* 0x0000000c0814723c */ /* 0x002fec0000041814 */
[----:B------:R-:W-:Y:S01]  /*0f50*/  HMMA.16816.F32.BF16 R16, R8, R14, R16 ;  /* 0x0000000e0810723c */ /* 0x000fe20000041810 */
[----:B------:R-:W-:Y:S04]  /*0f60*/  LDSM.16.M88.4 R8, [R33] ;  /* 0x000000002108783b */ /* 0x000fe80000000200 */
[----:B------:R-:W1:-:S13]  /*0f70*/  LDSM.16.M88.4 R12, [R31+0x1000] ;  /* 0x001000001f0c783b */ /* 0x000e5a0000000200 */
[----:B-1----:R-:W-:Y:S06]  /*0f80*/  HMMA.16816.F32.BF16 R20, R8, R12, R20 ;  /* 0x0000000c0814723c */ /* 0x002fec0000041814 */
[----:B------:R-:W-:Y:S01]  /*0f90*/  HMMA.16816.F32.BF16 R16, R8, R14, R16 ;  /* 0x0000000e0810723c */ /* 0x000fe20000041810 */
[----:B------:R-:W-:Y:S04]  /*0fa0*/  LDSM.16.M88.4 R8, [R32] ;  /* 0x000000002008783b */ /* 0x000fe80000000200 */
        /* <DEDUP_REMOVED lines=237> */
[----:B------:R-:W-:Y:S04]  /*1e80*/  LDGSTS.E.BYPASS.128 [R25], desc[UR14][R44.64+0x600], !PT ;  /* 0x000006002c197fae */ /* 0x000fe8000f901c4e */
[----:B------:R-:W0:Y:S04]  /*1e90*/  LDGDEPBAR ;  /* 0x00000000000079af */ /* 0x000e280000000000 */
[----:B------:R-:W-:Y:S04]  /*1ea0*/  LDGSTS.E.BYPASS.128 [R25+0x1000], desc[UR14][R42.64+0x600], !PT ;  /* 0x010006002a197fae */ /* 0x000fe8000f901c4e */
[----:B------:R-:W-:Y:S01]  /*1eb0*/  LDGSTS.E.BYPASS.128 [R2+0x1000], desc[UR14][R40.64+0x600], !PT ;  /* 0x0100060028027fae */ /* 0x000fe2000f901c4e */
[----:B-1----:R-:W-:Y:S03]  /*1ec0*/  HMMA.16816.F32.BF16 R20, R12, R8, R20 ;  /* 0x000000080c14723c */ /* 0x002fe60000041814 */
[----:B------:R-:W-:Y:S03]  /*1ed0*/  LDGSTS.E.BYPASS.128 [R6+0x1000], desc[UR14][R38.64+0x600], !PT ;  /* 0x0100060026067fae */ /* 0x000fe6000f901c4e */
[----:B------:R-:W-:Y:S01]  /*1ee0*/  HMMA.16816.F32.BF16 R16, R12, R10, R16 ;  /* 0x0000000a0c10723c */ /* 0x000fe20000041810 */
[----:B------:R-:W-:Y:S04]  /*1ef0*/  LDGSTS.E.BYPASS.128 [R5+0x1000], desc[UR14][R36.64+0x600], !PT ;  /* 0x0100060024057fae */ /* 0x000fe8000f901c4e */
[----:B------:R-:W0:Y:S01]  /*1f00*/  LDGDEPBAR ;  /* 0x00000000000079af */ /* 0x000e220000000000 */
[----:B------:R-:W-:-:S04]  /*1f10*/  DEPBAR.LE SB0, 0x2 ;  /* 0x000080800000791a */ /* 0x000fc80000000000 */
[----:B------:R-:W-:Y:S06]  /*1f20*/  BAR.SYNC.DEFER_BLOCKING 0x0 ;  /* 0x0000000000007b1d */ /* 0x000fec0000010000 */
[----:B------:R1:W-:Y:S04]  /*1f30*/  LDSM.16.M88.4 R12, [R35+0x800] ;  /* 0x00080000230c783b */ /* 0x0003e80000000200 */
[----:B------:R-:W2:Y:S01]  /*1f40*/  LDSM.16.M88.4 R8, [R34+0x3000] ;  /* 0x003000002208783b */ /* 0x000ea20000000200 */
[----:B-1----:R-:W-:-:S04]  /*1f50*/  IABS R35, UR13 ;  /* 0x0000000d00237c13 */ /* 0x002fc80008000000 */
[----:B------:R-:W-:-:S13]  /*1f60*/  R2UR UR12, R35 ;  /* 0x00000000230c72ca */ /* 0x000fda00000e0000 */
[----:B------:R-:W-:-:S04]  /*1f70*/  UIMAD.WIDE.U32 UR4, UR9, UR12, URZ ;  /* 0x0000000c090472a5 */ /* 0x000fc8000f8e003f */
[----:B------:R-:W-:-:S04]  /*1f80*/  UIMAD UR5, UR5, UR11, UR12 ;  /* 0x0000000b050572a4 */ /* 0x000fc8000f8e020c */
[----:B------:R-:W-:Y:S01]  /*1f90*/  UISETP.GT.U32.AND UP1, UPT, UR16, UR5, UPT ;  /* 0x000000051000728c */ /* 0x000fe2000bf24070 */
[----:B--2---:R-:W-:Y:S10]  /*1fa0*/  HMMA.16816.F32.BF16 R20, R12, R8, R20 ;  /* 0x000000080c14723c */ /* 0x004ff40000041814 */
[----:B------:R-:W-:-:S04]  /*1fb0*/  @!UP1 UIADD3 UR5, UR5, -UR16, URZ ;  /* 0x8000001005059290 */ /* 0x000fc8000fffe03f */
[----:B------:R-:W-:Y:S01]  /*1fc0*/  UISETP.GT.U32.AND UP1, UPT, UR16, UR5, UPT ;  /* 0x000000051000728c */ /* 0x000fe2000bf24070 */
[----:B------:R-:W-:Y:S01]  /*1fd0*/  HMMA.16816.F32.BF16 R16, R12, R10, R16 ;  /* 0x0000000a0c10723c */ /* 0x000fe20000041810 */
[----:B------:R-:W-:Y:S04]  /*1fe0*/  LDSM.16.M88.4 R12, [R29+0x800] ;  /* 0x000800001d0c783b */ /* 0x000fe80000000200 */
[----:B------:R-:W1:Y:S05]  /*1ff0*/  LDSM.16.M88.4 R8, [R28+0x3000] ;  /* 0x003000001c08783b */ /* 0x000e6a0000000200 */
[----:B------:R-:W-:-:S04]  /*2000*/  @!UP1 UIADD3 UR5, UR5, -UR16, URZ ;  /* 0x8000001005059290 */ /* 0x000fc8000fffe03f */
[----:B------:R-:W-:-:S04]  /*2010*/  @!UP2 UIADD3 UR5, -UR5, URZ, URZ ;  /* 0x0000003f0505a290 */ /* 0x000fc8000fffe13f */
[----:B------:R-:W-:-:S04]  /*2020*/  USEL UR5, UR8, UR5, !UP0 ;  /* 0x0000000508057287 */ /* 0x000fc8000c000000 */
[----:B------:R-:W-:-:S04]  /*2030*/  ULEA UR5, UR6, UR5, 0x3 ;  /* 0x0000000506057291 */ /* 0x000fc8000f8e183f */
[----:B------:R-:W-:Y:S01]  /*2040*/  USHF.L.U32 UR5, UR5, 0x4, URZ ;  /* 0x0000000405057899 */ /* 0x000fe2000800063f */
        /* <DEDUP_REMOVED lines=12> */
[----:B------:R-:W-:Y:S04]  /*2110*/  LDGSTS.E.BYPASS.128 [R25+0x800], desc[UR14][R44.64+0x680], !PT ;  /* 0x008006802c197fae */ /* 0x000fe8000f901c4e */
[----:B------:R-:W0:Y:S04]  /*2120*/  LDGDEPBAR ;  /* 0x00000000000079af */ /* 0x000e280000000000 */
[----:B------:R-:W-:Y:S04]  /*2130*/  LDGSTS.E.BYPASS.128 [R25+0x3000], desc[UR14][R42.64+0x680], !PT ;  /* 0x030006802a197fae */ /* 0x000fe8000f901c4e */
[----:B------:R2:W-:Y:S01]  /*2140*/  LDGSTS.E.BYPASS.128 [R2+0x3000], desc[UR14][R40.64+0x680], !PT ;  /* 0x0300068028027fae */ /* 0x0005e2000f901c4e */
[----:B-1----:R-:W-:Y:S03]  /*2150*/  HMMA.16816.F32.BF16 R20, R12, R8, R20 ;  /* 0x000000080c14723c */ /* 0x002fe60000041814 */
[----:B------:R1:W-:Y:S03]  /*2160*/  LDGSTS.E.BYPASS.128 [R6+0x3000], desc[UR14][R38.64+0x680], !PT ;  /* 0x0300068026067fae */ /* 0x0003e6000f901c4e */
[----:B------:R-:W-:Y:S01]  /*2170*/  HMMA.16816.F32.BF16 R16, R12, R10, R16 ;  /* 0x0000000a0c10723c */ /* 0x000fe20000041810 */
[----:B------:R1:W-:Y:S01]  /*2180*/  LDGSTS.E.BYPASS.128 [R5+0x3000], desc[UR14][R36.64+0x680], !PT ;  /* 0x0300068024057fae */ /* 0x0003e2000f901c4e */
[----:B------:R-:W-:-:S03]  /*2190*/  IMAD.SHL.U32 R9, R0, 0x2, RZ ;  /* 0x0000000200097824 */ /* 0x000fc600078e00ff */
[----:B------:R-:W0:Y:S02]  /*21a0*/  LDGDEPBAR ;  /* 0x00000000000079af */ /* 0x000e240000000000 */
[----:B------:R-:W-:Y:S02]  /*21b0*/  LOP3.LUT R9, R4, 0x6, R9, 0xf8, !PT ;  /* 0x0000000604097812 */ /* 0x000fe400078ef809 */
[----:B------:R-:W-:Y:S01]  /*21c0*/  SHF.R.U32.HI R4, RZ, 0x3, R0 ;  /* 0x00000003ff047819 */ /* 0x000fe20000011600 */
[----:B------:R-:W-:Y:S02]  /*21d0*/  IMAD.SHL.U32 R0, R3, 0x4, RZ ;  /* 0x0000000403007824 */ /* 0x000fe400078e00ff */
[----:B------:R-:W-:Y:S01]  /*21e0*/  IMAD R9, R26, 0x48, R9 ;  /* 0x000000481a097824 */ /* 0x000fe200078e0209 */
[----:B--2---:R-:W-:Y:S01]  /*21f0*/  SGXT.U32 R2, R4, 0x4 ;  /* 0x000000040402781a */ /* 0x004fe20000000000 */
[----:B------:R-:W-:Y:S01]  /*2200*/  IMAD.U32 R4, RZ, RZ, UR7 ;  /* 0x00000007ff047e24 */ /* 0x000fe2000f8e00ff */
[----:B------:R-:W-:-:S02]  /*2210*/  LOP3.LUT R7, R0, R7, RZ, 0xfc, !PT ;  /* 0x0000000700077212 */ /* 0x000fc400078efcff */
[----:B------:R-:W-:Y:S02]  /*2220*/  LEA R9, R9, UR10, 0x1 ;  /* 0x0000000a09097c11 */ /* 0x000fe4000f8e08ff */
[----:B------:R-:W-:Y:S01]  /*2230*/  F2FP.BF16.F32.PACK_AB R20, R21, R20 ;  /* 0x000000141514723e */ /* 0x000fe200000010ff */
[----:B------:R-:W-:Y:S01]  /*2240*/  IMAD R7, R7, 0x9, R24 ;  /* 0x0000000907077824 */ /* 0x000fe200078e0218 */
[----:B------:R-:W-:Y:S02]  /*2250*/  F2FP.BF16.F32.PACK_AB R22, R23, R22 ;  /* 0x000000161716723e */ /* 0x000fe400000010ff */
[----:B------:R-:W-:Y:S02]  /*2260*/  LOP3.LUT R0, R2, UR5, RZ, 0xfc, !PT ;  /* 0x0000000502007c12 */ /* 0x000fe4000f8efcff */
[----:B------:R-:W-:Y:S02]  /*2270*/  F2FP.BF16.F32.PACK_AB R16, R17, R16 ;  /* 0x000000101110723e */ /* 0x000fe400000010ff */
[----:B------:R-:W-:Y:S01]  /*2280*/  F2FP.BF16.F32.PACK_AB R18, R19, R18 ;  /* 0x000000121312723e */ /* 0x000fe200000010ff */
[----:B------:R-:W-:-:S04]  /*2290*/  DEPBAR.LE SB0, 0x2 ;  /* 0x000080800000791a */ /* 0x000fc80000000000 */
[----:B------:R-:W-:Y:S01]  /*22a0*/  BAR.SYNC.DEFER_BLOCKING 0x0 ;  /* 0x0000000000007b1d */ /* 0x000fe20000010000 */
[----:B------:R-:W-:Y:S02]  /*22b0*/  LOP3.LUT R27, R4, 0x38, R27, 0xf8, !PT ;  /* 0x00000038041b7812 */ /* 0x000fe400078ef81b */
[----:B------:R-:W-:Y:S01]  /*22c0*/  ISETP.GE.AND P0, PT, R0, 0x1, PT ;  /* 0x000000010000780c */ /* 0x000fe20003f06270 */
[----:B------:R-:W-:-:S03]  /*22d0*/  IMAD.SHL.U32 R0, R7, 0x8, RZ ;  /* 0x0000000807007824 */ /* 0x000fc600078e00ff */
[----:B------:R-:W-:Y:S02]  /*22e0*/  ISETP.LT.AND P0, PT, R27, 0xc00, !P0 ;  /* 0x00000c001b00780c */ /* 0x000fe40004701270 */
[----:B------:R-:W-:Y:S01]  /*22f0*/  LEA R0, R0, UR10, 0x1 ;  /* 0x0000000a00007c11 */ /* 0x000fe2000f8e08ff */
[----:B------:R-:W-:-:S04]  /*2300*/  DEPBAR.LE SB0, 0x0 ;  /* 0x000080000000791a */ /* 0x000fc80000000000 */
[----:B------:R-:W-:Y:S06]  /*2310*/  BAR.SYNC.DEFER_BLOCKING 0x0 ;  /* 0x0000000000007b1d */ /* 0x000fec0000010000 */
[----:B------:R1:W-:Y:S04]  /*2320*/  STS [R9], R20 ;  /* 0x0000001409007388 */ /* 0x0003e80000000800 */
[----:B------:R1:W-:Y:S04]  /*2330*/  STS [R9+0x480], R22 ;  /* 0x0004801609007388 */ /* 0x0003e80000000800 */
[----:B------:R1:W-:Y:S04]  /*2340*/  STS [R9+0x40], R16 ;  /* 0x0000401009007388 */ /* 0x0003e80000000800 */
[----:B------:R1:W-:Y:S01]  /*2350*/  STS [R9+0x4c0], R18 ;  /* 0x0004c01209007388 */ /* 0x0003e20000000800 */
[----:B------:R-:W-:Y:S06]  /*2360*/  BAR.SYNC.DEFER_BLOCKING 0x0 ;  /* 0x0000000000007b1d */ /* 0x000fec0000010000 */
[----:B-1----:R-:W-:Y:S05]  /*2370*/  @!P0 EXIT ;  /* 0x000000000000894d */ /* 0x002fea0003800000 */
[----:B------:R-:W1:Y:S01]  /*2380*/  LDS.128 R4, [R0] ;  /* 0x0000000000047984 */ /* 0x000e620000000c00 */
[----:B------:R-:W2:Y:S02]  /*2390*/  LDC.64 R2, c[0x0][0x220] ;  /* 0x00008800ff027b82 */ /* 0x000ea40000000a00 */
[----:B--2---:R-:W-:-:S05]  /*23a0*/  IMAD.WIDE R2, R27, 0x2, R2 ;  /* 0x000000021b027825 */ /* 0x004fca00078e0202 */
[----:B-1----:R-:W-:Y:S01]  /*23b0*/  STG.E.128 desc[UR14][R2.64], R4 ;  /* 0x0000000402007986 */ /* 0x002fe2000c101d0e */
[----:B------:R-:W-:Y:S05]  /*23c0*/  EXIT ;  /* 0x000000000000794d */ /* 0x000fea0003800000 */
.L_x_0:
[----:B------:R-:W-:-:S00]  /*23d0*/  BRA `(.L_x_0) ;  /* 0xfffffffc00fc7947 */ /* 0x000fc0000383ffff */
[----:B------:R-:W-:-:S00]  /*23e0*/  NOP ;  /* 0x0000000000007918 */ /* 0x000fc00000000000 */
        /* <DEDUP_REMOVED lines=9> */
.L_x_1:


//--------------------- .nv.shared.triton_mm      --------------------------
	.section	.nv.shared.triton_mm,"aw",@nobits
	.sectionflags	@""
	.align	16
	.zero		1024


//--------------------- .nv.constant0.triton_mm   --------------------------
	.section	.nv.constant0.triton_mm,"a",@progbits
	.sectionflags	@""
	.align	4
.nv.constant0.triton_mm:
	.zero		552
